//
// Generated by NVIDIA NVVM Compiler
//
// Compiler Build ID: CL-36424714
// Cuda compilation tools, release 13.0, V13.0.88
// Based on NVVM 20.0.0
//

.version 9.0
.target sm_100
.address_size 64

	// .globl	_Z6kernelPhP6Sphere

.visible .entry _Z6kernelPhP6Sphere(
	.param .u64 .ptr .align 1 _Z6kernelPhP6Sphere_param_0,
	.param .u64 .ptr .align 1 _Z6kernelPhP6Sphere_param_1
)
{
	.reg .pred 	%p<10>;
	.reg .b32 	%r<22>;
	.reg .b32 	%f<125>;
	.reg .b64 	%rd<11>;

	ld.param.u64 	%rd4, [_Z6kernelPhP6Sphere_param_0];
	ld.param.u64 	%rd5, [_Z6kernelPhP6Sphere_param_1];
	cvta.to.global.u64 	%rd6, %rd5;
	mov.u32 	%r5, %tid.x;
	mov.u32 	%r6, %ctaid.x;
	mov.u32 	%r7, %ntid.x;
	mad.lo.s32 	%r8, %r6, %r7, %r5;
	mov.u32 	%r9, %tid.y;
	mov.u32 	%r10, %ctaid.y;
	mov.u32 	%r11, %ntid.y;
	mad.lo.s32 	%r12, %r10, %r11, %r9;
	mov.u32 	%r13, %nctaid.x;
	mul.lo.s32 	%r14, %r13, %r7;
	mad.lo.s32 	%r1, %r14, %r12, %r8;
	add.s32 	%r15, %r8, -512;
	cvt.rn.f32.s32 	%f1, %r15;
	add.s32 	%r16, %r12, -512;
	cvt.rn.f32.s32 	%f2, %r16;
	add.s64 	%rd10, %rd6, 56;
	mov.f32 	%f118, 0f00000000;
	mov.b32 	%r21, 0;
	mov.f32 	%f117, %f118;
	mov.f32 	%f116, %f118;
$L__BB0_1:
	ld.global.f32 	%f47, [%rd10+-40];
	sub.f32 	%f48, %f1, %f47;
	ld.global.f32 	%f49, [%rd10+-36];
	sub.f32 	%f50, %f2, %f49;
	mul.f32 	%f6, %f48, %f48;
	mul.f32 	%f7, %f50, %f50;
	add.f32 	%f51, %f6, %f7;
	ld.global.f32 	%f52, [%rd10+-44];
	mul.f32 	%f8, %f52, %f52;
	setp.geu.f32 	%p1, %f51, %f8;
	@%p1 bra 	$L__BB0_4;
	sub.f32 	%f53, %f8, %f6;
	sub.f32 	%f54, %f53, %f7;
	sqrt.rn.f32 	%f55, %f54;
	sqrt.rn.f32 	%f56, %f8;
	div.rn.f32 	%f9, %f55, %f56;
	ld.global.f32 	%f57, [%rd10+-32];
	add.f32 	%f58, %f55, %f57;
	setp.leu.f32 	%p2, %f58, 0fD09502F9;
	@%p2 bra 	$L__BB0_4;
	ld.global.f32 	%f59, [%rd10+-56];
	mul.f32 	%f116, %f9, %f59;
	ld.global.f32 	%f60, [%rd10+-48];
	mul.f32 	%f117, %f9, %f60;
	ld.global.f32 	%f61, [%rd10+-52];
	mul.f32 	%f118, %f9, %f61;
$L__BB0_4:
	ld.global.f32 	%f62, [%rd10+-12];
	sub.f32 	%f63, %f1, %f62;
	ld.global.f32 	%f64, [%rd10+-8];
	sub.f32 	%f65, %f2, %f64;
	mul.f32 	%f16, %f63, %f63;
	mul.f32 	%f17, %f65, %f65;
	add.f32 	%f66, %f16, %f17;
	ld.global.f32 	%f67, [%rd10+-16];
	mul.f32 	%f18, %f67, %f67;
	setp.geu.f32 	%p3, %f66, %f18;
	@%p3 bra 	$L__BB0_7;
	sub.f32 	%f68, %f18, %f16;
	sub.f32 	%f69, %f68, %f17;
	sqrt.rn.f32 	%f70, %f69;
	sqrt.rn.f32 	%f71, %f18;
	div.rn.f32 	%f19, %f70, %f71;
	ld.global.f32 	%f72, [%rd10+-4];
	add.f32 	%f73, %f70, %f72;
	setp.leu.f32 	%p4, %f73, 0fD09502F9;
	@%p4 bra 	$L__BB0_7;
	ld.global.f32 	%f74, [%rd10+-28];
	mul.f32 	%f116, %f19, %f74;
	ld.global.f32 	%f75, [%rd10+-20];
	mul.f32 	%f117, %f19, %f75;
	ld.global.f32 	%f76, [%rd10+-24];
	mul.f32 	%f118, %f19, %f76;
$L__BB0_7:
	ld.global.f32 	%f77, [%rd10+16];
	sub.f32 	%f78, %f1, %f77;
	ld.global.f32 	%f79, [%rd10+20];
	sub.f32 	%f80, %f2, %f79;
	mul.f32 	%f26, %f78, %f78;
	mul.f32 	%f27, %f80, %f80;
	add.f32 	%f81, %f26, %f27;
	ld.global.f32 	%f82, [%rd10+12];
	mul.f32 	%f28, %f82, %f82;
	setp.geu.f32 	%p5, %f81, %f28;
	@%p5 bra 	$L__BB0_10;
	sub.f32 	%f83, %f28, %f26;
	sub.f32 	%f84, %f83, %f27;
	sqrt.rn.f32 	%f85, %f84;
	sqrt.rn.f32 	%f86, %f28;
	div.rn.f32 	%f29, %f85, %f86;
	ld.global.f32 	%f87, [%rd10+24];
	add.f32 	%f88, %f85, %f87;
	setp.leu.f32 	%p6, %f88, 0fD09502F9;
	@%p6 bra 	$L__BB0_10;
	ld.global.f32 	%f89, [%rd10];
	mul.f32 	%f116, %f29, %f89;
	ld.global.f32 	%f90, [%rd10+8];
	mul.f32 	%f117, %f29, %f90;
	ld.global.f32 	%f91, [%rd10+4];
	mul.f32 	%f118, %f29, %f91;
$L__BB0_10:
	ld.global.f32 	%f92, [%rd10+44];
	sub.f32 	%f93, %f1, %f92;
	ld.global.f32 	%f94, [%rd10+48];
	sub.f32 	%f95, %f2, %f94;
	mul.f32 	%f36, %f93, %f93;
	mul.f32 	%f37, %f95, %f95;
	add.f32 	%f96, %f36, %f37;
	ld.global.f32 	%f97, [%rd10+40];
	mul.f32 	%f38, %f97, %f97;
	setp.geu.f32 	%p7, %f96, %f38;
	@%p7 bra 	$L__BB0_13;
	sub.f32 	%f98, %f38, %f36;
	sub.f32 	%f99, %f98, %f37;
	sqrt.rn.f32 	%f100, %f99;
	sqrt.rn.f32 	%f101, %f38;
	div.rn.f32 	%f39, %f100, %f101;
	ld.global.f32 	%f102, [%rd10+52];
	add.f32 	%f103, %f100, %f102;
	setp.leu.f32 	%p8, %f103, 0fD09502F9;
	@%p8 bra 	$L__BB0_13;
	ld.global.f32 	%f104, [%rd10+28];
	mul.f32 	%f116, %f39, %f104;
	ld.global.f32 	%f105, [%rd10+36];
	mul.f32 	%f117, %f39, %f105;
	ld.global.f32 	%f106, [%rd10+32];
	mul.f32 	%f118, %f39, %f106;
$L__BB0_13:
	add.s32 	%r21, %r21, 4;
	add.s64 	%rd10, %rd10, 112;
	setp.ne.s32 	%p9, %r21, 20;
	@%p9 bra 	$L__BB0_1;
	cvta.to.global.u64 	%rd7, %rd4;
	mul.f32 	%f107, %f116, 0f437F0000;
	cvt.rzi.s32.f32 	%r17, %f107;
	mul.lo.s32 	%r18, %r1, 3;
	cvt.s64.s32 	%rd8, %r18;
	add.s64 	%rd9, %rd7, %rd8;
	st.global.u8 	[%rd9], %r17;
	mul.f32 	%f108, %f117, 0f437F0000;
	cvt.rzi.s32.f32 	%r19, %f108;
	st.global.u8 	[%rd9+1], %r19;
	mul.f32 	%f109, %f118, 0f437F0000;
	cvt.rzi.s32.f32 	%r20, %f109;
	st.global.u8 	[%rd9+2], %r20;
	ret;

}


// ===== COMPILED SASS (sm_100) =====

	.target	sm_100

	.elftype	@"ET_EXEC"


//--------------------- .note.nv.tkinfo           --------------------------
	.section	.note.nv.tkinfo,"",@"SHT_NOTE"
	.sectionflags	@"SHF_NOTE_NV_TKINFO"
	.tkinfo
        /*0018*/ 	.word	0x00000002
        /*0030*/ 	.string	""
        /*0030*/ 	.string	"ptxas"
        /*0030*/ 	.string	"Cuda compilation tools, release 13.0, V13.0.88"
        /*0030*/ 	.string	"Build cuda_13.0.r13.0/compiler.36424714_0"
        /*0030*/ 	.string	"-arch sm_100 -m 64 "



//--------------------- .note.nv.cuinfo           --------------------------
	.section	.note.nv.cuinfo,"",@"SHT_NOTE"
	.sectionflags	@"SHF_NOTE_NV_CUINFO"
        /*0018*/ 	.short	0x0002
        /*001a*/ 	.short	0x0064
        /*001c*/ 	.short	0x0082
	.zero		2


//--------------------- .nv.info                  --------------------------
	.section	.nv.info,"",@"SHT_CUDA_INFO"
	.align	4


	//----- nvinfo : EIATTR_REGCOUNT
	.align		4
        /*0000*/ 	.byte	0x04, 0x2f
        /*0002*/ 	.short	(.L_1 - .L_0)
	.align		4
.L_0:
        /*0004*/ 	.word	index@(_Z6kernelPhP6Sphere)
        /*0008*/ 	.word	0x00000016


	//----- nvinfo : EIATTR_FRAME_SIZE
	.align		4
.L_1:
        /*000c*/ 	.byte	0x04, 0x11
        /*000e*/ 	.short	(.L_3 - .L_2)
	.align		4
.L_2:
        /*0010*/ 	.word	index@($__internal_1_$__cuda_sm3x_div_rn_noftz_f32_slowpath)
        /*0014*/ 	.word	0x00000000


	//----- nvinfo : EIATTR_FRAME_SIZE
	.align		4
.L_3:
        /*0018*/ 	.byte	0x04, 0x11
        /*001a*/ 	.short	(.L_5 - .L_4)
	.align		4
.L_4:
        /*001c*/ 	.word	index@($__internal_0_$__cuda_sm20_sqrt_rn_f32_slowpath)
        /*0020*/ 	.word	0x00000000


	//----- nvinfo : EIATTR_FRAME_SIZE
	.align		4
.L_5:
        /*0024*/ 	.byte	0x04, 0x11
        /*0026*/ 	.short	(.L_7 - .L_6)
	.align		4
.L_6:
        /*0028*/ 	.word	index@(_Z6kernelPhP6Sphere)
        /*002c*/ 	.word	0x00000000


	//----- nvinfo : EIATTR_MIN_STACK_SIZE
	.align		4
.L_7:
        /*0030*/ 	.byte	0x04, 0x12
        /*0032*/ 	.short	(.L_9 - .L_8)
	.align		4
.L_8:
        /*0034*/ 	.word	index@(_Z6kernelPhP6Sphere)
        /*0038*/ 	.word	0x00000000
.L_9:


//--------------------- .nv.compat                --------------------------
	.section	.nv.compat,"",@"SHT_CUDA_COMPAT_INFO"
	.align	4
        /*0000*/ 	.byte	0x02, 0x09, 0x00, 0x00, 0x02, 0x02, 0x01, 0x00, 0x02, 0x05, 0x05, 0x00, 0x03, 0x07, 0x01, 0x01
        /*0010*/ 	.byte	0x02, 0x03, 0x00, 0x00, 0x02, 0x06, 0x01, 0x00, 0x04, 0x0b, 0x08, 0x00, 0x01, 0x00, 0x00, 0x00
        /*0020*/ 	.byte	0x00, 0x00, 0x00, 0x00


//--------------------- .nv.info._Z6kernelPhP6Sphere --------------------------
	.section	.nv.info._Z6kernelPhP6Sphere,"",@"SHT_CUDA_INFO"
	.sectionflags	@""
	.align	4


	//----- nvinfo : EIATTR_CUDA_API_VERSION
	.align		4
        /*0000*/ 	.byte	0x04, 0x37
        /*0002*/ 	.short	(.L_11 - .L_10)
.L_10:
        /*0004*/ 	.word	0x00000082


	//----- nvinfo : EIATTR_KPARAM_INFO
	.align		4
.L_11:
        /*0008*/ 	.byte	0x04, 0x17
        /*000a*/ 	.short	(.L_13 - .L_12)
.L_12:
        /*000c*/ 	.word	0x00000000
        /*0010*/ 	.short	0x0001
        /*0012*/ 	.short	0x0008
        /*0014*/ 	.byte	0x00, 0xf5, 0x21, 0x00


	//----- nvinfo : EIATTR_KPARAM_INFO
	.align		4
.L_13:
        /*0018*/ 	.byte	0x04, 0x17
        /*001a*/ 	.short	(.L_15 - .L_14)
.L_14:
        /*001c*/ 	.word	0x00000000
        /*0020*/ 	.short	0x0000
        /*0022*/ 	.short	0x0000
        /*0024*/ 	.byte	0x00, 0xf5, 0x21, 0x00


	//----- nvinfo : EIATTR_SPARSE_MMA_MASK
	.align		4
.L_15:
        /*0028*/ 	.byte	0x03, 0x50
        /*002a*/ 	.short	0x0000


	//----- nvinfo : EIATTR_MAXREG_COUNT
	.align		4
        /*002c*/ 	.byte	0x03, 0x1b
        /*002e*/ 	.short	0x00ff


	//----- nvinfo : EIATTR_MERCURY_ISA_VERSION
	.align		4
        /*0030*/ 	.byte	0x03, 0x5f
        /*0032*/ 	.short	0x0101


	//----- nvinfo : EIATTR_VRC_CTA_INIT_COUNT
	.align		4
        /*0034*/ 	.byte	0x02, 0x4a
	.zero		1
	.zero		1


	//----- nvinfo : EIATTR_EXIT_INSTR_OFFSETS
	.align		4
        /*0038*/ 	.byte	0x04, 0x1c
        /*003a*/ 	.short	(.L_17 - .L_16)


	//   ....[0]....
.L_16:
        /*003c*/ 	.word	0x00001340


	//----- nvinfo : EIATTR_CRS_STACK_SIZE
	.align		4
.L_17:
        /*0040*/ 	.byte	0x04, 0x1e
        /*0042*/ 	.short	(.L_19 - .L_18)
.L_18:
        /*0044*/ 	.word	0x00000000


	//----- nvinfo : EIATTR_CBANK_PARAM_SIZE
	.align		4
.L_19:
        /*0048*/ 	.byte	0x03, 0x19
        /*004a*/ 	.short	0x0010


	//----- nvinfo : EIATTR_PARAM_CBANK
	.align		4
        /*004c*/ 	.byte	0x04, 0x0a
        /*004e*/ 	.short	(.L_21 - .L_20)
	.align		4
.L_20:
        /*0050*/ 	.word	index@(.nv.constant0._Z6kernelPhP6Sphere)
        /*0054*/ 	.short	0x0380
        /*0056*/ 	.short	0x0010


	//----- nvinfo : EIATTR_SW_WAR
	.align		4
.L_21:
        /*0058*/ 	.byte	0x04, 0x36
        /*005a*/ 	.short	(.L_23 - .L_22)
.L_22:
        /*005c*/ 	.word	0x00000008
.L_23:


//--------------------- .nv.callgraph             --------------------------
	.section	.nv.callgraph,"",@"SHT_CUDA_CALLGRAPH"
	.align	4
	.sectionentsize	8
	.align		4
        /*0000*/ 	.word	0x00000000
	.align		4
        /*0004*/ 	.word	0xffffffff
	.align		4
        /*0008*/ 	.word	0x00000000
	.align		4
        /*000c*/ 	.word	0xfffffffe
	.align		4
        /*0010*/ 	.word	0x00000000
	.align		4
        /*0014*/ 	.word	0xfffffffd
	.align		4
        /*0018*/ 	.word	0x00000000
	.align		4
        /*001c*/ 	.word	0xfffffffc


//--------------------- .text._Z6kernelPhP6Sphere --------------------------
	.section	.text._Z6kernelPhP6Sphere,"ax",@progbits
	.align	128
        .global         _Z6kernelPhP6Sphere
        .type           _Z6kernelPhP6Sphere,@function
        .size           _Z6kernelPhP6Sphere,(.L_x_55 - _Z6kernelPhP6Sphere)
        .other          _Z6kernelPhP6Sphere,@"STO_CUDA_ENTRY STV_DEFAULT"
_Z6kernelPhP6Sphere:
.text._Z6kernelPhP6Sphere:
[----:B------:R-:W-:Y:S01]  /*0000*/  LDC R1, c[0x0][0x37c] ;  /* 0x0000df00ff017b82 */ /* 0x000fe20000000800 */
[----:B------:R-:W0:Y:S07]  /*0010*/  S2R R3, SR_TID.Y ;  /* 0x0000000000037919 */ /* 0x000e2e0000002200 */
[----:B------:R-:W1:Y:S01]  /*0020*/  LDC R9, c[0x0][0x360] ;  /* 0x0000d800ff097b82 */ /* 0x000e620000000800 */
[----:B------:R-:W2:Y:S01]  /*0030*/  LDCU.64 UR4, c[0x0][0x388] ;  /* 0x00007100ff0477ac */ /* 0x000ea20008000a00 */
[----:B------:R-:W-:Y:S01]  /*0040*/  HFMA2 R8, -RZ, RZ, 0, 0 ;  /* 0x00000000ff087431 */ /* 0x000fe200000001ff */
[----:B------:R-:W1:Y:S01]  /*0050*/  S2R R0, SR_TID.X ;  /* 0x0000000000007919 */ /* 0x000e620000002100 */
[----:B------:R-:W-:-:S04]  /*0060*/  CS2R R10, SRZ ;  /* 0x00000000000a7805 */ /* 0x000fc8000001ff00 */
[----:B------:R-:W0:Y:S08]  /*0070*/  S2UR UR6, SR_CTAID.Y ;  /* 0x00000000000679c3 */ /* 0x000e300000002600 */
[----:B------:R-:W0:Y:S01]  /*0080*/  LDC R2, c[0x0][0x364] ;  /* 0x0000d900ff027b82 */ /* 0x000e220000000800 */
[----:B------:R-:W3:Y:S01]  /*0090*/  LDCU UR9, c[0x0][0x370] ;  /* 0x00006e00ff0977ac */ /* 0x000ee20008000800 */
[----:B--2---:R-:W-:-:S06]  /*00a0*/  UIADD3 UR4, UP0, UPT, UR4, 0x38, URZ ;  /* 0x0000003804047890 */ /* 0x004fcc000ff1e0ff */
[----:B------:R-:W1:Y:S01]  /*00b0*/  S2UR UR8, SR_CTAID.X ;  /* 0x00000000000879c3 */ /* 0x000e620000002500 */
[----:B------:R-:W-:Y:S01]  /*00c0*/  UIADD3.X UR5, UPT, UPT, URZ, UR5, URZ, UP0, !UPT ;  /* 0x00000005ff057290 */ /* 0x000fe200087fe4ff */
[----:B------:R-:W-:Y:S01]  /*00d0*/  MOV R4, UR4 ;  /* 0x0000000400047c02 */ /* 0x000fe20008000f00 */
[----:B------:R-:W-:-:S04]  /*00e0*/  UMOV UR4, URZ ;  /* 0x000000ff00047c82 */ /* 0x000fc80008000000 */
[----:B------:R-:W-:Y:S01]  /*00f0*/  MOV R5, UR5 ;  /* 0x0000000500057c02 */ /* 0x000fe20008000f00 */
[----:B0-----:R-:W-:Y:S01]  /*0100*/  IMAD R3, R2, UR6, R3 ;  /* 0x0000000602037c24 */ /* 0x001fe2000f8e0203 */
[----:B------:R-:W0:Y:S04]  /*0110*/  LDCU.64 UR6, c[0x0][0x358] ;  /* 0x00006b00ff0677ac */ /* 0x000e280008000a00 */
[----:B------:R-:W-:Y:S01]  /*0120*/  IADD3 R6, PT, PT, R3, -0x200, RZ ;  /* 0xfffffe0003067810 */ /* 0x000fe20007ffe0ff */
[----:B-1----:R-:W-:-:S03]  /*0130*/  IMAD R0, R9, UR8, R0 ;  /* 0x0000000809007c24 */ /* 0x002fc6000f8e0200 */
[----:B------:R-:W-:Y:S01]  /*0140*/  I2FP.F32.S32 R6, R6 ;  /* 0x0000000600067245 */ /* 0x000fe20000201400 */
[----:B---3--:R-:W-:Y:S01]  /*0150*/  IMAD R9, R9, UR9, RZ ;  /* 0x0000000909097c24 */ /* 0x008fe2000f8e02ff */
[----:B------:R-:W-:-:S03]  /*0160*/  IADD3 R7, PT, PT, R0, -0x200, RZ ;  /* 0xfffffe0000077810 */ /* 0x000fc60007ffe0ff */
[----:B------:R-:W-:Y:S01]  /*0170*/  IMAD R9, R3, R9, R0 ;  /* 0x0000000903097224 */ /* 0x000fe200078e0200 */
[----:B------:R-:W-:-:S07]  /*0180*/  I2FP.F32.S32 R7, R7 ;  /* 0x0000000700077245 */ /* 0x000fce0000201400 */
.L_x_40:
[----:B0-----:R-:W2:Y:S04]  /*0190*/  LDG.E R0, desc[UR6][R4.64+-0x28] ;  /* 0xffffd80604007981 */ /* 0x001ea8000c1e1900 */
[----:B------:R-:W3:Y:S04]  /*01a0*/  LDG.E R3, desc[UR6][R4.64+-0x24] ;  /* 0xffffdc0604037981 */ /* 0x000ee8000c1e1900 */
[----:B------:R-:W4:Y:S01]  /*01b0*/  LDG.E R12, desc[UR6][R4.64+-0x2c] ;  /* 0xffffd406040c7981 */ /* 0x000f22000c1e1900 */
[----:B------:R-:W-:Y:S01]  /*01c0*/  UIADD3 UR4, UPT, UPT, UR4, 0x4, URZ ;  /* 0x0000000404047890 */ /* 0x000fe2000fffe0ff */
[----:B------:R-:W-:Y:S03]  /*01d0*/  BSSY.RECONVERGENT B0, `(.L_x_0) ;  /* 0x000003f000007945 */ /* 0x000fe60003800200 */
[----:B------:R-:W-:Y:S01]  /*01e0*/  UISETP.NE.AND UP0, UPT, UR4, 0x14, UPT ;  /* 0x000000140400788c */ /* 0x000fe2000bf05270 */
[----:B--2---:R-:W-:Y:S01]  /*01f0*/  FADD R0, R7, -R0 ;  /* 0x8000000007007221 */ /* 0x004fe20000000000 */
[----:B---3--:R-:W-:-:S03]  /*0200*/  FADD R3, R6, -R3 ;  /* 0x8000000306037221 */ /* 0x008fc60000000000 */
[----:B------:R-:W-:Y:S01]  /*0210*/  FMUL R13, R0, R0 ;  /* 0x00000000000d7220 */ /* 0x000fe20000400000 */
[----:B------:R-:W-:Y:S01]  /*0220*/  FMUL R2, R3, R3 ;  /* 0x0000000303027220 */ /* 0x000fe20000400000 */
[----:B----4-:R-:W-:-:S03]  /*0230*/  FMUL R12, R12, R12 ;  /* 0x0000000c0c0c7220 */ /* 0x010fc60000400000 */
[----:B------:R-:W-:-:S05]  /*0240*/  FADD R3, R13, R2 ;  /* 0x000000020d037221 */ /* 0x000fca0000000000 */
[----:B------:R-:W-:-:S13]  /*0250*/  FSETP.GEU.AND P0, PT, R3, R12, PT ;  /* 0x0000000c0300720b */ /* 0x000fda0003f0e000 */
[----:B------:R-:W-:Y:S05]  /*0260*/  @P0 BRA `(.L_x_1) ;  /* 0x0000000000d40947 */ /* 0x000fea0003800000 */
[----:B------:R-:W-:Y:S01]  /*0270*/  FADD R0, -R13, R12 ;  /* 0x0000000c0d007221 */ /* 0x000fe20000000100 */
[----:B------:R-:W-:Y:S03]  /*0280*/  BSSY.RECONVERGENT B1, `(.L_x_2) ;  /* 0x000000e000017945 */ /* 0x000fe60003800200 */
[----:B------:R-:W-:-:S04]  /*0290*/  FADD R0, -R2, R0 ;  /* 0x0000000002007221 */ /* 0x000fc80000000100 */
[----:B------:R0:W1:Y:S01]  /*02a0*/  MUFU.RSQ R3, R0 ;  /* 0x0000000000037308 */ /* 0x0000620000001400 */
[----:B------:R-:W-:-:S04]  /*02b0*/  IADD3 R2, PT, PT, R0, -0xd000000, RZ ;  /* 0xf300000000027810 */ /* 0x000fc80007ffe0ff */
[----:B------:R-:W-:-:S13]  /*02c0*/  ISETP.GT.U32.AND P0, PT, R2, 0x727fffff, PT ;  /* 0x727fffff0200780c */ /* 0x000fda0003f04070 */
[----:B01----:R-:W-:Y:S05]  /*02d0*/  @!P0 BRA `(.L_x_3) ;  /* 0x0000000000108947 */ /* 0x003fea0003800000 */
[----:B------:R-:W-:-:S07]  /*02e0*/  MOV R17, 0x300 ;  /* 0x0000030000117802 */ /* 0x000fce0000000f00 */
[----:B------:R-:W-:Y:S05]  /*02f0*/  CALL.REL.NOINC `($__internal_0_$__cuda_sm20_sqrt_rn_f32_slowpath) ;  /* 0x0000001000147944 */ /* 0x000fea0003c00000 */
[----:B------:R-:W-:Y:S01]  /*0300*/  MOV R13, R0 ;  /* 0x00000000000d7202 */ /* 0x000fe20000000f00 */
[----:B------:R-:W-:Y:S06]  /*0310*/  BRA `(.L_x_4) ;  /* 0x0000000000107947 */ /* 0x000fec0003800000 */
.L_x_3:
[----:B------:R-:W-:Y:S01]  /*0320*/  FMUL.FTZ R13, R0, R3 ;  /* 0x00000003000d7220 */ /* 0x000fe20000410000 */
[----:B------:R-:W-:-:S03]  /*0330*/  FMUL.FTZ R2, R3, 0.5 ;  /* 0x3f00000003027820 */ /* 0x000fc60000410000 */
[----:B------:R-:W-:-:S04]  /*0340*/  FFMA R0, -R13, R13, R0 ;  /* 0x0000000d0d007223 */ /* 0x000fc80000000100 */
[----:B------:R-:W-:-:S07]  /*0350*/  FFMA R13, R0, R2, R13 ;  /* 0x00000002000d7223 */ /* 0x000fce000000000d */
.L_x_4:
[----:B------:R-:W-:Y:S05]  /*0360*/  BSYNC.RECONVERGENT B1 ;  /* 0x0000000000017941 */ /* 0x000fea0003800200 */
.L_x_2:
[----:B------:R-:W-:Y:S01]  /*0370*/  IADD3 R0, PT, PT, R12, -0xd000000, RZ ;  /* 0xf30000000c007810 */ /* 0x000fe20007ffe0ff */
[----:B------:R0:W1:Y:S03]  /*0380*/  MUFU.RSQ R15, R12 ;  /* 0x0000000c000f7308 */ /* 0x0000660000001400 */
[----:B------:R-:W-:-:S13]  /*0390*/  ISETP.GT.U32.AND P0, PT, R0, 0x727fffff, PT ;  /* 0x727fffff0000780c */ /* 0x000fda0003f04070 */
[----:B0-----:R-:W-:Y:S05]  /*03a0*/  @!P0 BRA `(.L_x_5) ;  /* 0x00000000001c8947 */ /* 0x001fea0003800000 */
[----:B------:R-:W-:Y:S01]  /*03b0*/  BSSY.RECONVERGENT B1, `(.L_x_6) ;  /* 0x0000004000017945 */ /* 0x000fe20003800200 */
[----:B------:R-:W-:Y:S02]  /*03c0*/  MOV R0, R12 ;  /* 0x0000000c00007202 */ /* 0x000fe40000000f00 */
[----:B------:R-:W-:-:S07]  /*03d0*/  MOV R17, 0x3f0 ;  /* 0x000003f000117802 */ /* 0x000fce0000000f00 */
[----:B-1----:R-:W-:Y:S05]  /*03e0*/  CALL.REL.NOINC `($__internal_0_$__cuda_sm20_sqrt_rn_f32_slowpath) ;  /* 0x0000000c00d87944 */ /* 0x002fea0003c00000 */
[----:B------:R-:W-:Y:S05]  /*03f0*/  BSYNC.RECONVERGENT B1 ;  /* 0x0000000000017941 */ /* 0x000fea0003800200 */
.L_x_6:
[----:B------:R-:W-:Y:S01]  /*0400*/  MOV R3, R0 ;  /* 0x0000000000037202 */ /* 0x000fe20000000f00 */
[----:B------:R-:W-:Y:S06]  /*0410*/  BRA `(.L_x_7) ;  /* 0x0000000000107947 */ /* 0x000fec0003800000 */
.L_x_5:
[----:B-1----:R-:W-:Y:S01]  /*0420*/  FMUL.FTZ R3, R12, R15 ;  /* 0x0000000f0c037220 */ /* 0x002fe20000410000 */
[----:B------:R-:W-:-:S03]  /*0430*/  FMUL.FTZ R0, R15, 0.5 ;  /* 0x3f0000000f007820 */ /* 0x000fc60000410000 */
[----:B------:R-:W-:-:S04]  /*0440*/  FFMA R12, -R3, R3, R12 ;  /* 0x00000003030c7223 */ /* 0x000fc8000000010c */
[----:B------:R-:W-:-:S07]  /*0450*/  FFMA R3, R12, R0, R3 ;  /* 0x000000000c037223 */ /* 0x000fce0000000003 */
.L_x_7:
[----:B------:R-:W0:Y:S01]  /*0460*/  MUFU.RCP R0, R3 ;  /* 0x0000000300007308 */ /* 0x000e220000001000 */
[----:B------:R-:W-:Y:S07]  /*0470*/  BSSY.RECONVERGENT B1, `(.L_x_8) ;  /* 0x000000b000017945 */ /* 0x000fee0003800200 */
[----:B------:R-:W1:Y:S01]  /*0480*/  FCHK P0, R13, R3 ;  /* 0x000000030d007302 */ /* 0x000e620000000000 */
[----:B0-----:R-:W-:-:S04]  /*0490*/  FFMA R15, R0, -R3, 1 ;  /* 0x3f800000000f7423 */ /* 0x001fc80000000803 */
[----:B------:R-:W-:-:S04]  /*04a0*/  FFMA R0, R0, R15, R0 ;  /* 0x0000000f00007223 */ /* 0x000fc80000000000 */
[----:B------:R-:W-:-:S04]  /*04b0*/  FFMA R2, R0, R13, RZ ;  /* 0x0000000d00027223 */ /* 0x000fc800000000ff */
[----:B------:R-:W-:-:S04]  /*04c0*/  FFMA R15, R2, -R3, R13 ;  /* 0x80000003020f7223 */ /* 0x000fc8000000000d */
[----:B------:R-:W-:Y:S01]  /*04d0*/  FFMA R0, R0, R15, R2 ;  /* 0x0000000f00007223 */ /* 0x000fe20000000002 */
[----:B-1----:R-:W-:Y:S06]  /*04e0*/  @!P0 BRA `(.L_x_9) ;  /* 0x00000000000c8947 */ /* 0x002fec0003800000 */
[----:B------:R-:W-:Y:S02]  /*04f0*/  MOV R0, R13 ;  /* 0x0000000d00007202 */ /* 0x000fe40000000f00 */
[----:B------:R-:W-:-:S07]  /*0500*/  MOV R2, 0x520 ;  /* 0x0000052000027802 */ /* 0x000fce0000000f00 */
[----:B------:R-:W-:Y:S05]  /*0510*/  CALL.REL.NOINC `($__internal_1_$__cuda_sm3x_div_rn_noftz_f32_slowpath) ;  /* 0x0000000c00e87944 */ /* 0x000fea0003c00000 */
.L_x_9:
[----:B------:R-:W-:Y:S05]  /*0520*/  BSYNC.RECONVERGENT B1 ;  /* 0x0000000000017941 */ /* 0x000fea0003800200 */
.L_x_8:
[----:B------:R-:W2:Y:S02]  /*0530*/  LDG.E R2, desc[UR6][R4.64+-0x20] ;  /* 0xffffe00604027981 */ /* 0x000ea4000c1e1900 */
[----:B--2---:R-:W-:-:S05]  /*0540*/  FADD R2, R2, R13 ;  /* 0x0000000d02027221 */ /* 0x004fca0000000000 */
[----:B------:R-:W-:-:S13]  /*0550*/  FSETP.GT.AND P0, PT, R2, -2.00000000000000000000e+10, PT ;  /* 0xd09502f90200780b */ /* 0x000fda0003f04000 */
[----:B------:R-:W2:Y:S04]  /*0560*/  @P0 LDG.E R3, desc[UR6][R4.64+-0x38] ;  /* 0xffffc80604030981 */ /* 0x000ea8000c1e1900 */
[----:B------:R-:W3:Y:S04]  /*0570*/  @P0 LDG.E R13, desc[UR6][R4.64+-0x30] ;  /* 0xffffd006040d0981 */ /* 0x000ee8000c1e1900 */
[----:B------:R-:W4:Y:S01]  /*0580*/  @P0 LDG.E R15, desc[UR6][R4.64+-0x34] ;  /* 0xffffcc06040f0981 */ /* 0x000f22000c1e1900 */
[-C--:B--2---:R-:W-:Y:S01]  /*0590*/  @P0 FMUL R8, R3, R0.reuse ;  /* 0x0000000003080220 */ /* 0x084fe20000400000 */
[-C--:B---3--:R-:W-:Y:S01]  /*05a0*/  @P0 FMUL R10, R13, R0.reuse ;  /* 0x000000000d0a0220 */ /* 0x088fe20000400000 */
[----:B----4-:R-:W-:-:S07]  /*05b0*/  @P0 FMUL R11, R15, R0 ;  /* 0x000000000f0b0220 */ /* 0x010fce0000400000 */
.L_x_1:
[----:B------:R-:W-:Y:S05]  /*05c0*/  BSYNC.RECONVERGENT B0 ;  /* 0x0000000000007941 */ /* 0x000fea0003800200 */
.L_x_0:
[----:B------:R-:W2:Y:S04]  /*05d0*/  LDG.E R0, desc[UR6][R4.64+-0xc] ;  /* 0xfffff40604007981 */ /* 0x000ea8000c1e1900 */
[----:B------:R-:W3:Y:S04]  /*05e0*/  LDG.E R3, desc[UR6][R4.64+-0x8] ;  /* 0xfffff80604037981 */ /* 0x000ee8000c1e1900 */
[----:B------:R-:W4:Y:S01]  /*05f0*/  LDG.E R12, desc[UR6][R4.64+-0x10] ;  /* 0xfffff006040c7981 */ /* 0x000f22000c1e1900 */
[----:B------:R-:W-:Y:S01]  /*0600*/  BSSY.RECONVERGENT B0, `(.L_x_10) ;  /* 0x000003e000007945 */ /* 0x000fe20003800200 */
        /* <DEDUP_REMOVED lines=19> */
.L_x_13:
[----:B------:R-:W-:Y:S01]  /*0740*/  FMUL.FTZ R13, R0, R3 ;  /* 0x00000003000d7220 */ /* 0x000fe20000410000 */
[----:B------:R-:W-:-:S03]  /*0750*/  FMUL.FTZ R2, R3, 0.5 ;  /* 0x3f00000003027820 */ /* 0x000fc60000410000 */
[----:B------:R-:W-:-:S04]  /*0760*/  FFMA R0, -R13, R13, R0 ;  /* 0x0000000d0d007223 */ /* 0x000fc80000000100 */
[----:B------:R-:W-:-:S07]  /*0770*/  FFMA R13, R0, R2, R13 ;  /* 0x00000002000d7223 */ /* 0x000fce000000000d */
.L_x_14:
[----:B------:R-:W-:Y:S05]  /*0780*/  BSYNC.RECONVERGENT B1 ;  /* 0x0000000000017941 */ /* 0x000fea0003800200 */
.L_x_12:
        /* <DEDUP_REMOVED lines=9> */
.L_x_16:
[----:B------:R-:W-:Y:S01]  /*0820*/  MOV R3, R0 ;  /* 0x0000000000037202 */ /* 0x000fe20000000f00 */
[----:B------:R-:W-:Y:S06]  /*0830*/  BRA `(.L_x_17) ;  /* 0x0000000000107947 */ /* 0x000fec0003800000 */
.L_x_15:
[----:B-1----:R-:W-:Y:S01]  /*0840*/  FMUL.FTZ R3, R12, R15 ;  /* 0x0000000f0c037220 */ /* 0x002fe20000410000 */
[----:B------:R-:W-:-:S03]  /*0850*/  FMUL.FTZ R0, R15, 0.5 ;  /* 0x3f0000000f007820 */ /* 0x000fc60000410000 */
[----:B------:R-:W-:-:S04]  /*0860*/  FFMA R12, -R3, R3, R12 ;  /* 0x00000003030c7223 */ /* 0x000fc8000000010c */
[----:B------:R-:W-:-:S07]  /*0870*/  FFMA R3, R12, R0, R3 ;  /* 0x000000000c037223 */ /* 0x000fce0000000003 */
.L_x_17:
        /* <DEDUP_REMOVED lines=9> */
[----:B------:R-:W-:Y:S01]  /*0910*/  IMAD.MOV.U32 R0, RZ, RZ, R13 ;  /* 0x000000ffff007224 */ /* 0x000fe200078e000d */
[----:B------:R-:W-:-:S07]  /*0920*/  MOV R2, 0x940 ;  /* 0x0000094000027802 */ /* 0x000fce0000000f00 */
[----:B------:R-:W-:Y:S05]  /*0930*/  CALL.REL.NOINC `($__internal_1_$__cuda_sm3x_div_rn_noftz_f32_slowpath) ;  /* 0x0000000800e07944 */ /* 0x000fea0003c00000 */
.L_x_19:
[----:B------:R-:W-:Y:S05]  /*0940*/  BSYNC.RECONVERGENT B1 ;  /* 0x0000000000017941 */ /* 0x000fea0003800200 */
.L_x_18:
        /* <DEDUP_REMOVED lines=9> */
.L_x_11:
[----:B------:R-:W-:Y:S05]  /*09e0*/  BSYNC.RECONVERGENT B0 ;  /* 0x0000000000007941 */ /* 0x000fea0003800200 */
.L_x_10:
        /* <DEDUP_REMOVED lines=23> */
.L_x_23:
[----:B------:R-:W-:Y:S01]  /*0b60*/  FMUL.FTZ R13, R0, R3 ;  /* 0x00000003000d7220 */ /* 0x000fe20000410000 */
[----:B------:R-:W-:-:S03]  /*0b70*/  FMUL.FTZ R2, R3, 0.5 ;  /* 0x3f00000003027820 */ /* 0x000fc60000410000 */
[----:B------:R-:W-:-:S04]  /*0b80*/  FFMA R0, -R13, R13, R0 ;  /* 0x0000000d0d007223 */ /* 0x000fc80000000100 */
[----:B------:R-:W-:-:S07]  /*0b90*/  FFMA R13, R0, R2, R13 ;  /* 0x00000002000d7223 */ /* 0x000fce000000000d */
.L_x_24:
[----:B------:R-:W-:Y:S05]  /*0ba0*/  BSYNC.RECONVERGENT B1 ;  /* 0x0000000000017941 */ /* 0x000fea0003800200 */
.L_x_22:
        /* <DEDUP_REMOVED lines=9> */
.L_x_26:
[----:B------:R-:W-:Y:S01]  /*0c40*/  MOV R3, R0 ;  /* 0x0000000000037202 */ /* 0x000fe20000000f00 */
[----:B------:R-:W-:Y:S06]  /*0c50*/  BRA `(.L_x_27) ;  /* 0x0000000000107947 */ /* 0x000fec0003800000 */
.L_x_25:
[----:B-1----:R-:W-:Y:S01]  /*0c60*/  FMUL.FTZ R3, R12, R15 ;  /* 0x0000000f0c037220 */ /* 0x002fe20000410000 */
[----:B------:R-:W-:-:S03]  /*0c70*/  FMUL.FTZ R0, R15, 0.5 ;  /* 0x3f0000000f007820 */ /* 0x000fc60000410000 */
[----:B------:R-:W-:-:S04]  /*0c80*/  FFMA R12, -R3, R3, R12 ;  /* 0x00000003030c7223 */ /* 0x000fc8000000010c */
[----:B------:R-:W-:-:S07]  /*0c90*/  FFMA R3, R12, R0, R3 ;  /* 0x000000000c037223 */ /* 0x000fce0000000003 */
.L_x_27:
        /* <DEDUP_REMOVED lines=12> */
.L_x_29:
[----:B------:R-:W-:Y:S05]  /*0d60*/  BSYNC.RECONVERGENT B1 ;  /* 0x0000000000017941 */ /* 0x000fea0003800200 */
.L_x_28:
        /* <DEDUP_REMOVED lines=9> */
.L_x_21:
[----:B------:R-:W-:Y:S05]  /*0e00*/  BSYNC.RECONVERGENT B0 ;  /* 0x0000000000007941 */ /* 0x000fea0003800200 */
.L_x_20:
        /* <DEDUP_REMOVED lines=23> */
.L_x_33:
[----:B------:R-:W-:Y:S01]  /*0f80*/  FMUL.FTZ R13, R0, R3 ;  /* 0x00000003000d7220 */ /* 0x000fe20000410000 */
[----:B------:R-:W-:-:S03]  /*0f90*/  FMUL.FTZ R2, R3, 0.5 ;  /* 0x3f00000003027820 */ /* 0x000fc60000410000 */
[----:B------:R-:W-:-:S04]  /*0fa0*/  FFMA R0, -R13, R13, R0 ;  /* 0x0000000d0d007223 */ /* 0x000fc80000000100 */
[----:B------:R-:W-:-:S07]  /*0fb0*/  FFMA R13, R0, R2, R13 ;  /* 0x00000002000d7223 */ /* 0x000fce000000000d */
.L_x_34:
[----:B------:R-:W-:Y:S05]  /*0fc0*/  BSYNC.RECONVERGENT B1 ;  /* 0x0000000000017941 */ /* 0x000fea0003800200 */
.L_x_32:
        /* <DEDUP_REMOVED lines=9> */
.L_x_36:
[----:B------:R-:W-:Y:S01]  /*1060*/  MOV R3, R0 ;  /* 0x0000000000037202 */ /* 0x000fe20000000f00 */
[----:B------:R-:W-:Y:S06]  /*1070*/  BRA `(.L_x_37) ;  /* 0x0000000000107947 */ /* 0x000fec0003800000 */
.L_x_35:
[----:B-1----:R-:W-:Y:S01]  /*1080*/  FMUL.FTZ R3, R12, R15 ;  /* 0x0000000f0c037220 */ /* 0x002fe20000410000 */
[----:B------:R-:W-:-:S03]  /*1090*/  FMUL.FTZ R0, R15, 0.5 ;  /* 0x3f0000000f007820 */ /* 0x000fc60000410000 */
[----:B------:R-:W-:-:S04]  /*10a0*/  FFMA R12, -R3, R3, R12 ;  /* 0x00000003030c7223 */ /* 0x000fc8000000010c */
[----:B------:R-:W-:-:S07]  /*10b0*/  FFMA R3, R12, R0, R3 ;  /* 0x000000000c037223 */ /* 0x000fce0000000003 */
.L_x_37:
        /* <DEDUP_REMOVED lines=12> */
.L_x_39:
[----:B------:R-:W-:Y:S05]  /*1180*/  BSYNC.RECONVERGENT B1 ;  /* 0x0000000000017941 */ /* 0x000fea0003800200 */
.L_x_38:
[----:B------:R-:W2:Y:S02]  /*1190*/  LDG.E R2, desc[UR6][R4.64+0x34] ;  /* 0x0000340604027981 */ /* 0x000ea4000c1e1900 */
[----:B--2---:R-:W-:-:S05]  /*11a0*/  FADD R2, R2, R13 ;  /* 0x0000000d02027221 */ /* 0x004fca0000000000 */
[----:B------:R-:W-:-:S13]  /*11b0*/  FSETP.GT.AND P0, PT, R2, -2.00000000000000000000e+10, PT ;  /* 0xd09502f90200780b */ /* 0x000fda0003f04000 */
[----:B------:R-:W-:Y:S05]  /*11c0*/  @!P0 BRA `(.L_x_31) ;  /* 0x0000000000188947 */ /* 0x000fea0003800000 */
[----:B------:R-:W2:Y:S04]  /*11d0*/  LDG.E R11, desc[UR6][R4.64+0x24] ;  /* 0x00002406040b7981 */ /* 0x000ea8000c1e1900 */
[----:B------:R-:W3:Y:S04]  /*11e0*/  LDG.E R3, desc[UR6][R4.64+0x1c] ;  /* 0x00001c0604037981 */ /* 0x000ee8000c1e1900 */
[----:B------:R-:W4:Y:S01]  /*11f0*/  LDG.E R13, desc[UR6][R4.64+0x20] ;  /* 0x00002006040d7981 */ /* 0x000f22000c1e1900 */
[-C--:B--2---:R-:W-:Y:S01]  /*1200*/  FMUL R10, R11, R0.reuse ;  /* 0x000000000b0a7220 */ /* 0x084fe20000400000 */
[-C--:B---3--:R-:W-:Y:S01]  /*1210*/  FMUL R8, R3, R0.reuse ;  /* 0x0000000003087220 */ /* 0x088fe20000400000 */
[----:B----4-:R-:W-:-:S07]  /*1220*/  FMUL R11, R13, R0 ;  /* 0x000000000d0b7220 */ /* 0x010fce0000400000 */
.L_x_31:
[----:B------:R-:W-:Y:S05]  /*1230*/  BSYNC.RECONVERGENT B0 ;  /* 0x0000000000007941 */ /* 0x000fea0003800200 */
.L_x_30:
[----:B------:R-:W-:-:S04]  /*1240*/  IADD3 R4, P0, PT, R4, 0x70, RZ ;  /* 0x0000007004047810 */ /* 0x000fc80007f1e0ff */
[----:B------:R-:W-:Y:S01]  /*1250*/  IADD3.X R5, PT, PT, RZ, R5, RZ, P0, !PT ;  /* 0x00000005ff057210 */ /* 0x000fe200007fe4ff */
[----:B------:R-:W-:Y:S08]  /*1260*/  BRA.U UP0, `(.L_x_40) ;  /* 0xffffffed00c87547 */ /* 0x000ff0000b83ffff */
[----:B------:R-:W0:Y:S01]  /*1270*/  LDCU.64 UR8, c[0x0][0x380] ;  /* 0x00007000ff0877ac */ /* 0x000e220008000a00 */
[----:B------:R-:W-:Y:S01]  /*1280*/  FMUL R11, R11, 255 ;  /* 0x437f00000b0b7820 */ /* 0x000fe20000400000 */
[----:B------:R-:W-:Y:S01]  /*1290*/  FMUL R8, R8, 255 ;  /* 0x437f000008087820 */ /* 0x000fe20000400000 */
[----:B------:R-:W-:Y:S01]  /*12a0*/  FMUL R10, R10, 255 ;  /* 0x437f00000a0a7820 */ /* 0x000fe20000400000 */
[----:B------:R-:W-:Y:S02]  /*12b0*/  IMAD R9, R9, 0x3, RZ ;  /* 0x0000000309097824 */ /* 0x000fe400078e02ff */
[----:B------:R-:W1:Y:S08]  /*12c0*/  F2I.TRUNC.NTZ R5, R8 ;  /* 0x0000000800057305 */ /* 0x000e70000020f100 */
[----:B------:R-:W2:Y:S01]  /*12d0*/  F2I.TRUNC.NTZ R7, R10 ;  /* 0x0000000a00077305 */ /* 0x000ea2000020f100 */
[----:B0-----:R-:W-:-:S07]  /*12e0*/  IADD3 R2, P0, PT, R9, UR8, RZ ;  /* 0x0000000809027c10 */ /* 0x001fce000ff1e0ff */
[----:B------:R-:W0:Y:S01]  /*12f0*/  F2I.TRUNC.NTZ R11, R11 ;  /* 0x0000000b000b7305 */ /* 0x000e22000020f100 */
[----:B------:R-:W-:-:S05]  /*1300*/  LEA.HI.X.SX32 R3, R9, UR9, 0x1, P0 ;  /* 0x0000000909037c11 */ /* 0x000fca00080f0eff */
[----:B-1----:R-:W-:Y:S04]  /*1310*/  STG.E.U8 desc[UR6][R2.64], R5 ;  /* 0x0000000502007986 */ /* 0x002fe8000c101106 */
[----:B--2---:R-:W-:Y:S04]  /*1320*/  STG.E.U8 desc[UR6][R2.64+0x1], R7 ;  /* 0x0000010702007986 */ /* 0x004fe8000c101106 */
[----:B0-----:R-:W-:Y:S01]  /*1330*/  STG.E.U8 desc[UR6][R2.64+0x2], R11 ;  /* 0x0000020b02007986 */ /* 0x001fe2000c101106 */
[----:B------:R-:W-:Y:S05]  /*1340*/  EXIT ;  /* 0x000000000000794d */ /* 0x000fea0003800000 */
        .weak           $__internal_0_$__cuda_sm20_sqrt_rn_f32_slowpath
        .type           $__internal_0_$__cuda_sm20_sqrt_rn_f32_slowpath,@function
        .size           $__internal_0_$__cuda_sm20_sqrt_rn_f32_slowpath,($__internal_1_$__cuda_sm3x_div_rn_noftz_f32_slowpath - $__internal_0_$__cuda_sm20_sqrt_rn_f32_slowpath)
$__internal_0_$__cuda_sm20_sqrt_rn_f32_slowpath:
[----:B------:R-:W-:-:S13]  /*1350*/  LOP3.LUT P0, RZ, R0, 0x7fffffff, RZ, 0xc0, !PT ;  /* 0x7fffffff00ff7812 */ /* 0x000fda000780c0ff */
[----:B------:R-:W-:Y:S01]  /*1360*/  @!P0 MOV R2, R0 ;  /* 0x0000000000028202 */ /* 0x000fe20000000f00 */
[----:B------:R-:W-:Y:S06]  /*1370*/  @!P0 BRA `(.L_x_41) ;  /* 0x0000000000408947 */ /* 0x000fec0003800000 */
[----:B------:R-:W-:-:S13]  /*1380*/  FSETP.GEU.FTZ.AND P0, PT, R0, RZ, PT ;  /* 0x000000ff0000720b */ /* 0x000fda0003f1e000 */
[----:B------:R-:W-:Y:S01]  /*1390*/  @!P0 MOV R2, 0x7fffffff ;  /* 0x7fffffff00028802 */ /* 0x000fe20000000f00 */
[----:B------:R-:W-:Y:S06]  /*13a0*/  @!P0 BRA `(.L_x_41) ;  /* 0x0000000000348947 */ /* 0x000fec0003800000 */
[----:B------:R-:W-:-:S13]  /*13b0*/  FSETP.GTU.FTZ.AND P0, PT, |R0|, +INF , PT ;  /* 0x7f8000000000780b */ /* 0x000fda0003f1c200 */
[----:B------:R-:W-:Y:S01]  /*13c0*/  @P0 FADD.FTZ R2, R0, 1 ;  /* 0x3f80000000020421 */ /* 0x000fe20000010000 */
[----:B------:R-:W-:Y:S06]  /*13d0*/  @P0 BRA `(.L_x_41) ;  /* 0x0000000000280947 */ /* 0x000fec0003800000 */
[----:B------:R-:W-:-:S13]  /*13e0*/  FSETP.NEU.FTZ.AND P0, PT, |R0|, +INF , PT ;  /* 0x7f8000000000780b */ /* 0x000fda0003f1d200 */
[----:B------:R-:W-:-:S04]  /*13f0*/  @P0 FFMA R3, R0, 1.84467440737095516160e+19, RZ ;  /* 0x5f80000000030823 */ /* 0x000fc800000000ff */
[----:B------:R-:W0:Y:S02]  /*1400*/  @P0 MUFU.RSQ R2, R3 ;  /* 0x0000000300020308 */ /* 0x000e240000001400 */
[----:B0-----:R-:W-:Y:S01]  /*1410*/  @P0 FMUL.FTZ R14, R3, R2 ;  /* 0x00000002030e0220 */ /* 0x001fe20000410000 */
[----:B------:R-:W-:Y:S01]  /*1420*/  @P0 FMUL.FTZ R16, R2, 0.5 ;  /* 0x3f00000002100820 */ /* 0x000fe20000410000 */
[----:B------:R-:W-:Y:S02]  /*1430*/  @!P0 MOV R2, R0 ;  /* 0x0000000000028202 */ /* 0x000fe40000000f00 */
[----:B------:R-:W-:-:S04]  /*1440*/  @P0 FADD.FTZ R15, -R14, -RZ ;  /* 0x800000ff0e0f0221 */ /* 0x000fc80000010100 */
[----:B------:R-:W-:-:S04]  /*1450*/  @P0 FFMA R15, R14, R15, R3 ;  /* 0x0000000f0e0f0223 */ /* 0x000fc80000000003 */
[----:B------:R-:W-:-:S04]  /*1460*/  @P0 FFMA R15, R15, R16, R14 ;  /* 0x000000100f0f0223 */ /* 0x000fc8000000000e */
[----:B------:R-:W-:-:S07]  /*1470*/  @P0 FMUL.FTZ R2, R15, 2.3283064365386962891e-10 ;  /* 0x2f8000000f020820 */ /* 0x000fce0000410000 */
.L_x_41:
[----:B------:R-:W-:Y:S01]  /*1480*/  HFMA2 R3, -RZ, RZ, 0, 0 ;  /* 0x00000000ff037431 */ /* 0x000fe200000001ff */
[----:B------:R-:W-:Y:S02]  /*1490*/  MOV R0, R2 ;  /* 0x0000000200007202 */ /* 0x000fe40000000f00 */
[----:B------:R-:W-:-:S04]  /*14a0*/  MOV R2, R17 ;  /* 0x0000001100027202 */ /* 0x000fc80000000f00 */
[----:B------:R-:W-:Y:S05]  /*14b0*/  RET.REL.NODEC R2 `(_Z6kernelPhP6Sphere) ;  /* 0xffffffe802d07950 */ /* 0x000fea0003c3ffff */
        .weak           $__internal_1_$__cuda_sm3x_div_rn_noftz_f32_slowpath
        .type           $__internal_1_$__cuda_sm3x_div_rn_noftz_f32_slowpath,@function
        .size           $__internal_1_$__cuda_sm3x_div_rn_noftz_f32_slowpath,(.L_x_55 - $__internal_1_$__cuda_sm3x_div_rn_noftz_f32_slowpath)
$__internal_1_$__cuda_sm3x_div_rn_noftz_f32_slowpath:
[----:B------:R-:W-:Y:S01]  /*14c0*/  SHF.R.U32.HI R12, RZ, 0x17, R3 ;  /* 0x00000017ff0c7819 */ /* 0x000fe20000011603 */
[----:B------:R-:W-:Y:S01]  /*14d0*/  BSSY.RECONVERGENT B2, `(.L_x_42) ;  /* 0x0000062000027945 */ /* 0x000fe20003800200 */
[----:B------:R-:W-:Y:S02]  /*14e0*/  SHF.R.U32.HI R14, RZ, 0x17, R0 ;  /* 0x00000017ff0e7819 */ /* 0x000fe40000011600 */
[----:B------:R-:W-:Y:S02]  /*14f0*/  LOP3.LUT R12, R12, 0xff, RZ, 0xc0, !PT ;  /* 0x000000ff0c0c7812 */ /* 0x000fe400078ec0ff */
[----:B------:R-:W-:Y:S02]  /*1500*/  LOP3.LUT R15, R14, 0xff, RZ, 0xc0, !PT ;  /* 0x000000ff0e0f7812 */ /* 0x000fe400078ec0ff */
[----:B------:R-:W-:Y:S02]  /*1510*/  IADD3 R17, PT, PT, R12, -0x1, RZ ;  /* 0xffffffff0c117810 */ /* 0x000fe40007ffe0ff */
[----:B------:R-:W-:-:S02]  /*1520*/  IADD3 R16, PT, PT, R15, -0x1, RZ ;  /* 0xffffffff0f107810 */ /* 0x000fc40007ffe0ff */
[----:B------:R-:W-:-:S04]  /*1530*/  ISETP.GT.U32.AND P0, PT, R17, 0xfd, PT ;  /* 0x000000fd1100780c */ /* 0x000fc80003f04070 */
[----:B------:R-:W-:-:S13]  /*1540*/  ISETP.GT.U32.OR P0, PT, R16, 0xfd, P0 ;  /* 0x000000fd1000780c */ /* 0x000fda0000704470 */
[----:B------:R-:W-:Y:S01]  /*1550*/  @!P0 MOV R14, RZ ;  /* 0x000000ff000e8202 */ /* 0x000fe20000000f00 */
[----:B------:R-:W-:Y:S06]  /*1560*/  @!P0 BRA `(.L_x_43) ;  /* 0x00000000005c8947 */ /* 0x000fec0003800000 */
[----:B------:R-:W-:Y:S02]  /*1570*/  FSETP.GTU.FTZ.AND P0, PT, |R0|, +INF , PT ;  /* 0x7f8000000000780b */ /* 0x000fe40003f1c200 */
[----:B------:R-:W-:-:S04]  /*1580*/  FSETP.GTU.FTZ.AND P1, PT, |R3|, +INF , PT ;  /* 0x7f8000000300780b */ /* 0x000fc80003f3c200 */
[----:B------:R-:W-:-:S13]  /*1590*/  PLOP3.LUT P0, PT, P0, P1, PT, 0xf8, 0x8f ;  /* 0x00000000008f781c */ /* 0x000fda0000703f70 */
[----:B------:R-:W-:Y:S05]  /*15a0*/  @P0 BRA `(.L_x_44) ;  /* 0x00000004004c0947 */ /* 0x000fea0003800000 */
[----:B------:R-:W-:-:S13]  /*15b0*/  LOP3.LUT P0, RZ, R3, 0x7fffffff, R0, 0xc8, !PT ;  /* 0x7fffffff03ff7812 */ /* 0x000fda000780c800 */
[----:B------:R-:W-:Y:S05]  /*15c0*/  @!P0 BRA `(.L_x_45) ;  /* 0x00000004003c8947 */ /* 0x000fea0003800000 */
[C---:B------:R-:W-:Y:S02]  /*15d0*/  FSETP.NEU.FTZ.AND P2, PT, |R0|.reuse, +INF , PT ;  /* 0x7f8000000000780b */ /* 0x040fe40003f5d200 */
[----:B------:R-:W-:Y:S02]  /*15e0*/  FSETP.NEU.FTZ.AND P1, PT, |R3|, +INF , PT ;  /* 0x7f8000000300780b */ /* 0x000fe40003f3d200 */
[----:B------:R-:W-:-:S11]  /*15f0*/  FSETP.NEU.FTZ.AND P0, PT, |R0|, +INF , PT ;  /* 0x7f8000000000780b */ /* 0x000fd60003f1d200 */
[----:B------:R-:W-:Y:S05]  /*1600*/  @!P1 BRA !P2, `(.L_x_45) ;  /* 0x00000004002c9947 */ /* 0x000fea0005000000 */
[----:B------:R-:W-:-:S04]  /*1610*/  LOP3.LUT P2, RZ, R0, 0x7fffffff, RZ, 0xc0, !PT ;  /* 0x7fffffff00ff7812 */ /* 0x000fc8000784c0ff */
[----:B------:R-:W-:-:S13]  /*1620*/  PLOP3.LUT P1, PT, P1, P2, PT, 0x2f, 0xf2 ;  /* 0x0000000000f2781c */ /* 0x000fda0000f24577 */
[----:B------:R-:W-:Y:S05]  /*1630*/  @P1 BRA `(.L_x_46) ;  /* 0x0000000400181947 */ /* 0x000fea0003800000 */
[----:B------:R-:W-:-:S04]  /*1640*/  LOP3.LUT P1, RZ, R3, 0x7fffffff, RZ, 0xc0, !PT ;  /* 0x7fffffff03ff7812 */ /* 0x000fc8000782c0ff */
[----:B------:R-:W-:-:S13]  /*1650*/  PLOP3.LUT P0, PT, P0, P1, PT, 0x2f, 0xf2 ;  /* 0x0000000000f2781c */ /* 0x000fda0000702577 */
[----:B------:R-:W-:Y:S05]  /*1660*/  @P0 BRA `(.L_x_47) ;  /* 0x0000000400000947 */ /* 0x000fea0003800000 */
[----:B------:R-:W-:Y:S02]  /*1670*/  ISETP.GE.AND P0, PT, R16, RZ, PT ;  /* 0x000000ff1000720c */ /* 0x000fe40003f06270 */
[----:B------:R-:W-:-:S11]  /*1680*/  ISETP.GE.AND P1, PT, R17, RZ, PT ;  /* 0x000000ff1100720c */ /* 0x000fd60003f26270 */
[----:B------:R-:W-:Y:S01]  /*1690*/  @P0 MOV R14, RZ ;  /* 0x000000ff000e0202 */ /* 0x000fe20000000f00 */
[----:B------:R-:W-:Y:S02]  /*16a0*/  @!P0 IMAD.MOV.U32 R14, RZ, RZ, -0x40 ;  /* 0xffffffc0ff0e8424 */ /* 0x000fe400078e00ff */
[----:B------:R-:W-:Y:S01]  /*16b0*/  @!P0 FFMA R0, R0, 1.84467440737095516160e+19, RZ ;  /* 0x5f80000000008823 */ /* 0x000fe200000000ff */
[----:B------:R-:W-:Y:S02]  /*16c0*/  @!P1 FFMA R3, R3, 1.84467440737095516160e+19, RZ ;  /* 0x5f80000003039823 */ /* 0x000fe400000000ff */
[----:B------:R-:W-:-:S07]  /*16d0*/  @!P1 IADD3 R14, PT, PT, R14, 0x40, RZ ;  /* 0x000000400e0e9810 */ /* 0x000fce0007ffe0ff */
.L_x_43:
[----:B------:R-:W-:Y:S01]  /*16e0*/  LEA R16, R12, 0xc0800000, 0x17 ;  /* 0xc08000000c107811 */ /* 0x000fe200078eb8ff */
[----:B------:R-:W-:Y:S01]  /*16f0*/  BSSY.RECONVERGENT B3, `(.L_x_48) ;  /* 0x0000036000037945 */ /* 0x000fe20003800200 */
[----:B------:R-:W-:Y:S02]  /*1700*/  IADD3 R15, PT, PT, R15, -0x7f, RZ ;  /* 0xffffff810f0f7810 */ /* 0x000fe40007ffe0ff */
[----:B------:R-:W-:-:S03]  /*1710*/  IADD3 R17, PT, PT, -R16, R3, RZ ;  /* 0x0000000310117210 */ /* 0x000fc60007ffe1ff */
[----:B------:R-:W-:Y:S01]  /*1720*/  IMAD R0, R15, -0x800000, R0 ;  /* 0xff8000000f007824 */ /* 0x000fe200078e0200 */
[----:B------:R-:W0:Y:S01]  /*1730*/  MUFU.RCP R3, R17 ;  /* 0x0000001100037308 */ /* 0x000e220000001000 */
[----:B------:R-:W-:Y:S01]  /*1740*/  FADD.FTZ R19, -R17, -RZ ;  /* 0x800000ff11137221 */ /* 0x000fe20000010100 */
[----:B------:R-:W-:-:S04]  /*1750*/  IADD3 R15, PT, PT, R15, 0x7f, -R12 ;  /* 0x0000007f0f0f7810 */ /* 0x000fc80007ffe80c */
[----:B------:R-:W-:Y:S01]  /*1760*/  IADD3 R15, PT, PT, R15, R14, RZ ;  /* 0x0000000e0f0f7210 */ /* 0x000fe20007ffe0ff */
[----:B0-----:R-:W-:-:S04]  /*1770*/  FFMA R16, R3, R19, 1 ;  /* 0x3f80000003107423 */ /* 0x001fc80000000013 */
[----:B------:R-:W-:-:S04]  /*1780*/  FFMA R3, R3, R16, R3 ;  /* 0x0000001003037223 */ /* 0x000fc80000000003 */
[----:B------:R-:W-:-:S04]  /*1790*/  FFMA R16, R0, R3, RZ ;  /* 0x0000000300107223 */ /* 0x000fc800000000ff */
[----:B------:R-:W-:-:S04]  /*17a0*/  FFMA R18, R19, R16, R0 ;  /* 0x0000001013127223 */ /* 0x000fc80000000000 */
[----:B------:R-:W-:-:S04]  /*17b0*/  FFMA R16, R3, R18, R16 ;  /* 0x0000001203107223 */ /* 0x000fc80000000010 */
[----:B------:R-:W-:-:S04]  /*17c0*/  FFMA R19, R19, R16, R0 ;  /* 0x0000001013137223 */ /* 0x000fc80000000000 */
[----:B------:R-:W-:-:S05]  /*17d0*/  FFMA R0, R3, R19, R16 ;  /* 0x0000001303007223 */ /* 0x000fca0000000010 */
[----:B------:R-:W-:-:S04]  /*17e0*/  SHF.R.U32.HI R12, RZ, 0x17, R0 ;  /* 0x00000017ff0c7819 */ /* 0x000fc80000011600 */
[----:B------:R-:W-:-:S04]  /*17f0*/  LOP3.LUT R12, R12, 0xff, RZ, 0xc0, !PT ;  /* 0x000000ff0c0c7812 */ /* 0x000fc800078ec0ff */
[----:B------:R-:W-:-:S04]  /*1800*/  IADD3 R17, PT, PT, R12, R15, RZ ;  /* 0x0000000f0c117210 */ /* 0x000fc80007ffe0ff */
[----:B------:R-:W-:-:S04]  /*1810*/  IADD3 R12, PT, PT, R17, -0x1, RZ ;  /* 0xffffffff110c7810 */ /* 0x000fc80007ffe0ff */
[----:B------:R-:W-:-:S13]  /*1820*/  ISETP.GE.U32.AND P0, PT, R12, 0xfe, PT ;  /* 0x000000fe0c00780c */ /* 0x000fda0003f06070 */
[----:B------:R-:W-:Y:S05]  /*1830*/  @!P0 BRA `(.L_x_49) ;  /* 0x0000000000808947 */ /* 0x000fea0003800000 */
[----:B------:R-:W-:-:S13]  /*1840*/  ISETP.GT.AND P0, PT, R17, 0xfe, PT ;  /* 0x000000fe1100780c */ /* 0x000fda0003f04270 */
[----:B------:R-:W-:Y:S05]  /*1850*/  @P0 BRA `(.L_x_50) ;  /* 0x00000000006c0947 */ /* 0x000fea0003800000 */
[----:B------:R-:W-:-:S13]  /*1860*/  ISETP.GE.AND P0, PT, R17, 0x1, PT ;  /* 0x000000011100780c */ /* 0x000fda0003f06270 */
[----:B------:R-:W-:Y:S05]  /*1870*/  @P0 BRA `(.L_x_51) ;  /* 0x0000000000740947 */ /* 0x000fea0003800000 */
[----:B------:R-:W-:Y:S02]  /*1880*/  ISETP.GE.AND P0, PT, R17, -0x18, PT ;  /* 0xffffffe81100780c */ /* 0x000fe40003f06270 */
[----:B------:R-:W-:-:S11]  /*1890*/  LOP3.LUT R0, R0, 0x80000000, RZ, 0xc0, !PT ;  /* 0x8000000000007812 */ /* 0x000fd600078ec0ff */
[----:B------:R-:W-:Y:S05]  /*18a0*/  @!P0 BRA `(.L_x_51) ;  /* 0x0000000000688947 */ /* 0x000fea0003800000 */
[-CC-:B------:R-:W-:Y:S01]  /*18b0*/  FFMA.RZ R12, R3, R19.reuse, R16.reuse ;  /* 0x00000013030c7223 */ /* 0x180fe2000000c010 */
[C---:B------:R-:W-:Y:S02]  /*18c0*/  IADD3 R15, PT, PT, R17.reuse, 0x20, RZ ;  /* 0x00000020110f7810 */ /* 0x040fe40007ffe0ff */
[----:B------:R-:W-:Y:S02]  /*18d0*/  ISETP.NE.AND P2, PT, R17, RZ, PT ;  /* 0x000000ff1100720c */ /* 0x000fe40003f45270 */
[----:B------:R-:W-:Y:S01]  /*18e0*/  LOP3.LUT R14, R12, 0x7fffff, RZ, 0xc0, !PT ;  /* 0x007fffff0c0e7812 */ /* 0x000fe200078ec0ff */
[CCC-:B------:R-:W-:Y:S01]  /*18f0*/  FFMA.RP R12, R3.reuse, R19.reuse, R16.reuse ;  /* 0x00000013030c7223 */ /* 0x1c0fe20000008010 */
[----:B------:R-:W-:Y:S01]  /*1900*/  FFMA.RM R3, R3, R19, R16 ;  /* 0x0000001303037223 */ /* 0x000fe20000004010 */
[----:B------:R-:W-:Y:S02]  /*1910*/  ISETP.NE.AND P1, PT, R17, RZ, PT ;  /* 0x000000ff1100720c */ /* 0x000fe40003f25270 */
[----:B------:R-:W-:-:S02]  /*1920*/  LOP3.LUT R14, R14, 0x800000, RZ, 0xfc, !PT ;  /* 0x008000000e0e7812 */ /* 0x000fc400078efcff */
[----:B------:R-:W-:Y:S02]  /*1930*/  IADD3 R16, PT, PT, -R17, RZ, RZ ;  /* 0x000000ff11107210 */ /* 0x000fe40007ffe1ff */
[----:B------:R-:W-:Y:S02]  /*1940*/  SHF.L.U32 R15, R14, R15, RZ ;  /* 0x0000000f0e0f7219 */ /* 0x000fe400000006ff */
[----:B------:R-:W-:Y:S02]  /*1950*/  FSETP.NEU.FTZ.AND P0, PT, R12, R3, PT ;  /* 0x000000030c00720b */ /* 0x000fe40003f1d000 */
[----:B------:R-:W-:Y:S02]  /*1960*/  SEL R3, R16, RZ, P2 ;  /* 0x000000ff10037207 */ /* 0x000fe40001000000 */
[----:B------:R-:W-:Y:S02]  /*1970*/  ISETP.NE.AND P1, PT, R15, RZ, P1 ;  /* 0x000000ff0f00720c */ /* 0x000fe40000f25270 */
[----:B------:R-:W-:-:S02]  /*1980*/  SHF.R.U32.HI R3, RZ, R3, R14 ;  /* 0x00000003ff037219 */ /* 0x000fc4000001160e */
[----:B------:R-:W-:Y:S02]  /*1990*/  PLOP3.LUT P0, PT, P0, P1, PT, 0xf8, 0x8f ;  /* 0x00000000008f781c */ /* 0x000fe40000703f70 */
[----:B------:R-:W-:Y:S02]  /*19a0*/  SHF.R.U32.HI R15, RZ, 0x1, R3 ;  /* 0x00000001ff0f7819 */ /* 0x000fe40000011603 */
[----:B------:R-:W-:-:S04]  /*19b0*/  SEL R12, RZ, 0x1, !P0 ;  /* 0x00000001ff0c7807 */ /* 0x000fc80004000000 */
[----:B------:R-:W-:-:S04]  /*19c0*/  LOP3.LUT R12, R12, 0x1, R15, 0xf8, !PT ;  /* 0x000000010c0c7812 */ /* 0x000fc800078ef80f */
[----:B------:R-:W-:-:S04]  /*19d0*/  LOP3.LUT R12, R12, R3, RZ, 0xc0, !PT ;  /* 0x000000030c0c7212 */ /* 0x000fc800078ec0ff */
[----:B------:R-:W-:-:S04]  /*19e0*/  IADD3 R15, PT, PT, R15, R12, RZ ;  /* 0x0000000c0f0f7210 */ /* 0x000fc80007ffe0ff */
[----:B------:R-:W-:Y:S01]  /*19f0*/  LOP3.LUT R0, R15, R0, RZ, 0xfc, !PT ;  /* 0x000000000f007212 */ /* 0x000fe200078efcff */
[----:B------:R-:W-:Y:S06]  /*1a00*/  BRA `(.L_x_51) ;  /* 0x0000000000107947 */ /* 0x000fec0003800000 */
.L_x_50:
[----:B------:R-:W-:-:S04]  /*1a10*/  LOP3.LUT R0, R0, 0x80000000, RZ, 0xc0, !PT ;  /* 0x8000000000007812 */ /* 0x000fc800078ec0ff */
[----:B------:R-:W-:Y:S01]  /*1a20*/  LOP3.LUT R0, R0, 0x7f800000, RZ, 0xfc, !PT ;  /* 0x7f80000000007812 */ /* 0x000fe200078efcff */
[----:B------:R-:W-:Y:S06]  /*1a30*/  BRA `(.L_x_51) ;  /* 0x0000000000047947 */ /* 0x000fec0003800000 */
.L_x_49:
[----:B------:R-:W-:-:S07]  /*1a40*/  LEA R0, R15, R0, 0x17 ;  /* 0x000000000f007211 */ /* 0x000fce00078eb8ff */
.L_x_51:
[----:B------:R-:W-:Y:S05]  /*1a50*/  BSYNC.RECONVERGENT B3 ;  /* 0x0000000000037941 */ /* 0x000fea0003800200 */
.L_x_48:
[----:B------:R-:W-:Y:S05]  /*1a60*/  BRA `(.L_x_52) ;  /* 0x0000000000207947 */ /* 0x000fea0003800000 */
.L_x_47:
[----:B------:R-:W-:-:S04]  /*1a70*/  LOP3.LUT R0, R3, 0x80000000, R0, 0x48, !PT ;  /* 0x8000000003007812 */ /* 0x000fc800078e4800 */
[----:B------:R-:W-:Y:S01]  /*1a80*/  LOP3.LUT R0, R0, 0x7f800000, RZ, 0xfc, !PT ;  /* 0x7f80000000007812 */ /* 0x000fe200078efcff */
[----:B------:R-:W-:Y:S06]  /*1a90*/  BRA `(.L_x_52) ;  /* 0x0000000000147947 */ /* 0x000fec0003800000 */
.L_x_46:
[----:B------:R-:W-:Y:S01]  /*1aa0*/  LOP3.LUT R0, R3, 0x80000000, R0, 0x48, !PT ;  /* 0x8000000003007812 */ /* 0x000fe200078e4800 */
[----:B------:R-:W-:Y:S06]  /*1ab0*/  BRA `(.L_x_52) ;  /* 0x00000000000c7947 */ /* 0x000fec0003800000 */
.L_x_45:
[----:B------:R-:W0:Y:S01]  /*1ac0*/  MUFU.RSQ R0, -QNAN ;  /* 0xffc0000000007908 */ /* 0x000e220000001400 */
[----:B------:R-:W-:Y:S05]  /*1ad0*/  BRA `(.L_x_52) ;  /* 0x0000000000047947 */ /* 0x000fea0003800000 */
.L_x_44:
[----:B------:R-:W-:-:S07]  /*1ae0*/  FADD.FTZ R0, R0, R3 ;  /* 0x0000000300007221 */ /* 0x000fce0000010000 */
.L_x_52:
[----:B------:R-:W-:Y:S05]  /*1af0*/  BSYNC.RECONVERGENT B2 ;  /* 0x0000000000027941 */ /* 0x000fea0003800200 */
.L_x_42:
[----:B------:R-:W-:-:S04]  /*1b00*/  HFMA2 R3, -RZ, RZ, 0, 0 ;  /* 0x00000000ff037431 */ /* 0x000fc800000001ff */
[----:B0-----:R-:W-:Y:S05]  /*1b10*/  RET.REL.NODEC R2 `(_Z6kernelPhP6Sphere) ;  /* 0xffffffe402387950 */ /* 0x001fea0003c3ffff */
.L_x_53:
[----:B------:R-:W-:-:S00]  /*1b20*/  BRA `(.L_x_53) ;  /* 0xfffffffc00fc7947 */ /* 0x000fc0000383ffff */
[----:B------:R-:W-:-:S00]  /*1b30*/  NOP ;  /* 0x0000000000007918 */ /* 0x000fc00000000000 */
        /* <DEDUP_REMOVED lines=12> */
.L_x_55:


//--------------------- .nv.shared.reserved.0     --------------------------
	.section	.nv.shared.reserved.0,"aw",@nobits
	.weak		__nv_reservedSMEM_offset_0_alias
	.size		__nv_reservedSMEM_offset_0_alias, 0, 64
	.other		__nv_reservedSMEM_offset_0_alias,@"STO_CUDA_RESERVED_SHARED STV_DEFAULT"
__nv_reservedSMEM_offset_0_alias:
	.zero		0
	.zero		64


//--------------------- .nv.constant0._Z6kernelPhP6Sphere --------------------------
	.section	.nv.constant0._Z6kernelPhP6Sphere,"a",@progbits
	.sectionflags	@""
	.align	4
.nv.constant0._Z6kernelPhP6Sphere:
	.zero		912


//--------------------- SYMBOLS --------------------------

	.type		.nv.reservedSmem.offset0,@object
	.size		.nv.reservedSmem.offset0,0x4
